	.headerflags	@"EF_CUDA_TEXMODE_UNIFIED EF_CUDA_64BIT_ADDRESS EF_CUDA_SM86 EF_CUDA_VIRTUAL_SM(EF_CUDA_SM86)"
	.elftype	@"ET_EXEC"


//--------------------- .nv.info                  --------------------------
	.section	.nv.info,"",@"SHT_CUDA_INFO"
	.align	4


	//----- nvinfo : EIATTR_REGCOUNT
	.align		4
        /*0000*/ 	.byte	0x04, 0x2f
        /*0002*/ 	.short	(.L_2 - .L_1)
	.align		4
.L_1:
        /*0004*/ 	.word	index@(triton_per_fused_add_mean_mul_pow_rsqrt_14)
        /*0008*/ 	.word	0x00000023


	//----- nvinfo : EIATTR_FRAME_SIZE
	.align		4
.L_2:
        /*000c*/ 	.byte	0x04, 0x11
        /*000e*/ 	.short	(.L_4 - .L_3)
	.align		4
.L_3:
        /*0010*/ 	.word	index@(triton_per_fused_add_mean_mul_pow_rsqrt_14)
        /*0014*/ 	.word	0x00000000


	//----- nvinfo : EIATTR_MIN_STACK_SIZE
	.align		4
.L_4:
        /*0018*/ 	.byte	0x04, 0x12
        /*001a*/ 	.short	(.L_6 - .L_5)
	.align		4
.L_5:
        /*001c*/ 	.word	index@(triton_per_fused_add_mean_mul_pow_rsqrt_14)
        /*0020*/ 	.word	0x00000000
.L_6:


//--------------------- .nv.info.triton_per_fused_add_mean_mul_pow_rsqrt_14 --------------------------
	.section	.nv.info.triton_per_fused_add_mean_mul_pow_rsqrt_14,"",@"SHT_CUDA_INFO"
	.sectionflags	@""
	.align	4


	//----- nvinfo : EIATTR_CUDA_API_VERSION
	.align		4
        /*0000*/ 	.byte	0x04, 0x37
        /*0002*/ 	.short	(.L_8 - .L_7)
.L_7:
        /*0004*/ 	.word	0x00000080


	//----- nvinfo : EIATTR_SW2861232_WAR
	.align		4
.L_8:
        /*0008*/ 	.byte	0x01, 0x35
	.zero		2


	//----- nvinfo : EIATTR_PARAM_CBANK
	.align		4
        /*000c*/ 	.byte	0x04, 0x0a
        /*000e*/ 	.short	(.L_10 - .L_9)
	.align		4
.L_9:
        /*0010*/ 	.word	index@(.nv.constant0.triton_per_fused_add_mean_mul_pow_rsqrt_14)
        /*0014*/ 	.short	0x0160
        /*0016*/ 	.short	0x0048


	//----- nvinfo : EIATTR_CBANK_PARAM_SIZE
	.align		4
.L_10:
        /*0018*/ 	.byte	0x03, 0x19
        /*001a*/ 	.short	0x0048


	//----- nvinfo : EIATTR_KPARAM_INFO
	.align		4
        /*001c*/ 	.byte	0x04, 0x17
        /*001e*/ 	.short	(.L_12 - .L_11)
.L_11:
        /*0020*/ 	.word	0x00000000
        /*0024*/ 	.short	0x0009
        /*0026*/ 	.short	0x0040
        /*0028*/ 	.byte	0x00, 0xf4, 0x21, 0x00


	//----- nvinfo : EIATTR_KPARAM_INFO
	.align		4
.L_12:
        /*002c*/ 	.byte	0x04, 0x17
        /*002e*/ 	.short	(.L_14 - .L_13)
.L_13:
        /*0030*/ 	.word	0x00000000
        /*0034*/ 	.short	0x0008
        /*0036*/ 	.short	0x003c
        /*0038*/ 	.byte	0x00, 0xf0, 0x11, 0x00


	//----- nvinfo : EIATTR_KPARAM_INFO
	.align		4
.L_14:
        /*003c*/ 	.byte	0x04, 0x17
        /*003e*/ 	.short	(.L_16 - .L_15)
.L_15:
        /*0040*/ 	.word	0x00000000
        /*0044*/ 	.short	0x0007
        /*0046*/ 	.short	0x0038
        /*0048*/ 	.byte	0x00, 0xf0, 0x11, 0x00


	//----- nvinfo : EIATTR_KPARAM_INFO
	.align		4
.L_16:
        /*004c*/ 	.byte	0x04, 0x17
        /*004e*/ 	.short	(.L_18 - .L_17)
.L_17:
        /*0050*/ 	.word	0x00000000
        /*0054*/ 	.short	0x0006
        /*0056*/ 	.short	0x0030
        /*0058*/ 	.byte	0x00, 0xf4, 0x21, 0x00


	//----- nvinfo : EIATTR_KPARAM_INFO
	.align		4
.L_18:
        /*005c*/ 	.byte	0x04, 0x17
        /*005e*/ 	.short	(.L_20 - .L_19)
.L_19:
        /*0060*/ 	.word	0x00000000
        /*0064*/ 	.short	0x0005
        /*0066*/ 	.short	0x0028
        /*0068*/ 	.byte	0x00, 0xf4, 0x21, 0x00


	//----- nvinfo : EIATTR_KPARAM_INFO
	.align		4
.L_20:
        /*006c*/ 	.byte	0x04, 0x17
        /*006e*/ 	.short	(.L_22 - .L_21)
.L_21:
        /*0070*/ 	.word	0x00000000
        /*0074*/ 	.short	0x0004
        /*0076*/ 	.short	0x0020
        /*0078*/ 	.byte	0x00, 0xf4, 0x21, 0x00


	//----- nvinfo : EIATTR_KPARAM_INFO
	.align		4
.L_22:
        /*007c*/ 	.byte	0x04, 0x17
        /*007e*/ 	.short	(.L_24 - .L_23)
.L_23:
        /*0080*/ 	.word	0x00000000
        /*0084*/ 	.short	0x0003
        /*0086*/ 	.short	0x0018
        /*0088*/ 	.byte	0x00, 0xf4, 0x21, 0x00


	//----- nvinfo : EIATTR_KPARAM_INFO
	.align		4
.L_24:
        /*008c*/ 	.byte	0x04, 0x17
        /*008e*/ 	.short	(.L_26 - .L_25)
.L_25:
        /*0090*/ 	.word	0x00000000
        /*0094*/ 	.short	0x0002
        /*0096*/ 	.short	0x0010
        /*0098*/ 	.byte	0x00, 0xf4, 0x21, 0x00


	//----- nvinfo : EIATTR_KPARAM_INFO
	.align		4
.L_26:
        /*009c*/ 	.byte	0x04, 0x17
        /*009e*/ 	.short	(.L_28 - .L_27)
.L_27:
        /*00a0*/ 	.word	0x00000000
        /*00a4*/ 	.short	0x0001
        /*00a6*/ 	.short	0x0008
        /*00a8*/ 	.byte	0x00, 0xf4, 0x21, 0x00


	//----- nvinfo : EIATTR_KPARAM_INFO
	.align		4
.L_28:
        /*00ac*/ 	.byte	0x04, 0x17
        /*00ae*/ 	.short	(.L_30 - .L_29)
.L_29:
        /*00b0*/ 	.word	0x00000000
        /*00b4*/ 	.short	0x0000
        /*00b6*/ 	.short	0x0000
        /*00b8*/ 	.byte	0x00, 0xf4, 0x21, 0x00


	//----- nvinfo : EIATTR_MAXREG_COUNT
	.align		4
.L_30:
        /*00bc*/ 	.byte	0x03, 0x1b
        /*00be*/ 	.short	0x00ff


	//----- nvinfo : EIATTR_COOP_GROUP_MASK_REGIDS
	.align		4
        /*00c0*/ 	.byte	0x04, 0x29
        /*00c2*/ 	.short	(.L_32 - .L_31)


	//   ....[0]....
.L_31:
        /*00c4*/ 	.word	0xffffffff


	//   ....[1]....
        /*00c8*/ 	.word	0xffffffff


	//   ....[2]....
        /*00cc*/ 	.word	0xffffffff


	//   ....[3]....
        /*00d0*/ 	.word	0xffffffff


	//   ....[4]....
        /*00d4*/ 	.word	0xffffffff


	//   ....[5]....
        /*00d8*/ 	.word	0xffffffff


	//   ....[6]....
        /*00dc*/ 	.word	0xffffffff


	//----- nvinfo : EIATTR_COOP_GROUP_INSTR_OFFSETS
	.align		4
.L_32:
        /*00e0*/ 	.byte	0x04, 0x28
        /*00e2*/ 	.short	(.L_34 - .L_33)


	//   ....[0]....
.L_33:
        /*00e4*/ 	.word	0x00000340


	//   ....[1]....
        /*00e8*/ 	.word	0x00000390


	//   ....[2]....
        /*00ec*/ 	.word	0x00000400


	//   ....[3]....
        /*00f0*/ 	.word	0x00000420


	//   ....[4]....
        /*00f4*/ 	.word	0x00000440


	//   ....[5]....
        /*00f8*/ 	.word	0x000004b0


	//   ....[6]....
        /*00fc*/ 	.word	0x000004e0


	//----- nvinfo : EIATTR_EXIT_INSTR_OFFSETS
	.align		4
.L_34:
        /*0100*/ 	.byte	0x04, 0x1c
        /*0102*/ 	.short	(.L_36 - .L_35)


	//   ....[0]....
.L_35:
        /*0104*/ 	.word	0x00000610


	//   ....[1]....
        /*0108*/ 	.word	0x00000630


	//----- nvinfo : EIATTR_REQNTID
	.align		4
.L_36:
        /*010c*/ 	.byte	0x04, 0x10
        /*010e*/ 	.short	(.L_38 - .L_37)
.L_37:
        /*0110*/ 	.word	0x00000080
        /*0114*/ 	.word	0x00000001
        /*0118*/ 	.word	0x00000001
.L_38:


//--------------------- .nv.callgraph             --------------------------
	.section	.nv.callgraph,"",@"SHT_CUDA_CALLGRAPH"
	.align	4
	.sectionentsize	8
	.align		4
        /*0000*/ 	.word	0x00000000
	.align		4
        /*0004*/ 	.word	0xffffffff
	.align		4
        /*0008*/ 	.word	0x00000000
	.align		4
        /*000c*/ 	.word	0xfffffffe
	.align		4
        /*0010*/ 	.word	0x00000000
	.align		4
        /*0014*/ 	.word	0xfffffffd
	.align		4
        /*0018*/ 	.word	0x00000000
	.align		4
        /*001c*/ 	.word	0xfffffffc


//--------------------- .nv.rel.action            --------------------------
	.section	.nv.rel.action,"",@"SHT_CUDA_RELOCINFO"
	.align	8
	.sectionentsize	8
        /*0000*/ 	.byte	0x73, 0x00, 0x00, 0x00, 0x00, 0x00, 0x00, 0x00, 0x00, 0x00, 0x00, 0x11, 0x25, 0x00, 0x05, 0x36


//--------------------- .nv.constant4             --------------------------
	.section	.nv.constant4,"a",@progbits
	.align	8
	.align		8
.nv.constant4:
        /*0000*/ 	.dword	_$_str


//--------------------- .nv.constant0.triton_per_fused_add_mean_mul_pow_rsqrt_14 --------------------------
	.section	.nv.constant0.triton_per_fused_add_mean_mul_pow_rsqrt_14,"a",@progbits
	.sectionflags	@""
	.align	4
.nv.constant0.triton_per_fused_add_mean_mul_pow_rsqrt_14:
	.zero		424


//--------------------- .text.triton_per_fused_add_mean_mul_pow_rsqrt_14 --------------------------
	.section	.text.triton_per_fused_add_mean_mul_pow_rsqrt_14,"ax",@progbits
	.sectionflags	@"SHF_BARRIERS=1"
	.sectioninfo	@"SHI_REGISTERS=35"
	.align	128
        .global         triton_per_fused_add_mean_mul_pow_rsqrt_14
        .type           triton_per_fused_add_mean_mul_pow_rsqrt_14,@function
        .size           triton_per_fused_add_mean_mul_pow_rsqrt_14,(.L_x_1 - triton_per_fused_add_mean_mul_pow_rsqrt_14)
        .other          triton_per_fused_add_mean_mul_pow_rsqrt_14,@"STO_CUDA_ENTRY STV_DEFAULT"
triton_per_fused_add_mean_mul_pow_rsqrt_14:
.text.triton_per_fused_add_mean_mul_pow_rsqrt_14:
[----:B------:R-:W-:Y:S02]  /*0000*/  MOV R1, c[0x0][0x28] ;  /* 0x00000a0000017a02 */ /* 0x000fe40000000f00 */
[----:B------:R-:W0:Y:S01]  /*0010*/  S2R R0, SR_TID.X ;  /* 0x0000000000007919 */ /* 0x000e220000002100 */
[----:B------:R-:W-:Y:S01]  /*0020*/  MOV R25, 0x4 ;  /* 0x0000000400197802 */ /* 0x000fe20000000f00 */
[----:B------:R-:W-:Y:S01]  /*0030*/  CS2R R4, SRZ ;  /* 0x0000000000047805 */ /* 0x000fe2000001ff00 */
[----:B------:R-:W-:Y:S01]  /*0040*/  CS2R R6, SRZ ;  /* 0x0000000000067805 */ /* 0x000fe2000001ff00 */
[----:B------:R-:W1:Y:S01]  /*0050*/  S2R R3, SR_CTAID.X ;  /* 0x0000000000037919 */ /* 0x000e620000002500 */
[----:B------:R-:W-:Y:S01]  /*0060*/  CS2R R12, SRZ ;  /* 0x00000000000c7805 */ /* 0x000fe2000001ff00 */
[----:B------:R-:W-:Y:S01]  /*0070*/  CS2R R14, SRZ ;  /* 0x00000000000e7805 */ /* 0x000fe2000001ff00 */
[----:B------:R-:W-:Y:S01]  /*0080*/  ULDC.64 UR4, c[0x0][0x118] ;  /* 0x0000460000047ab9 */ /* 0x000fe20000000a00 */
[----:B------:R-:W-:Y:S01]  /*0090*/  CS2R R8, SRZ ;  /* 0x0000000000087805 */ /* 0x000fe2000001ff00 */
[----:B0-----:R-:W-:-:S04]  /*00a0*/  SHF.L.U32 R24, R0, 0x2, RZ ;  /* 0x0000000200187819 */ /* 0x001fc800000006ff */
[----:B------:R-:W-:-:S04]  /*00b0*/  LOP3.LUT R24, R24, 0x1fc, RZ, 0xc0, !PT ;  /* 0x000001fc18187812 */ /* 0x000fc800078ec0ff */
[----:B------:R-:W-:Y:S01]  /*00c0*/  ISETP.GE.U32.AND P0, PT, R24, 0x180, PT ;  /* 0x000001801800780c */ /* 0x000fe20003f06070 */
[----:B-1----:R-:W-:Y:S01]  /*00d0*/  IMAD R26, R3, 0x180, R24 ;  /* 0x00000180031a7824 */ /* 0x002fe200078e0218 */
[----:B------:R-:W-:-:S03]  /*00e0*/  CS2R R10, SRZ ;  /* 0x00000000000a7805 */ /* 0x000fc6000001ff00 */
[----:B------:R-:W-:-:S04]  /*00f0*/  IMAD.WIDE R18, R26, R25, c[0x0][0x168] ;  /* 0x00005a001a127625 */ /* 0x000fc800078e0219 */
[----:B------:R-:W-:Y:S01]  /*0100*/  IMAD.WIDE R2, R26, R25, c[0x0][0x160] ;  /* 0x000058001a027625 */ /* 0x000fe200078e0219 */
[----:B------:R-:W-:-:S03]  /*0110*/  CS2R R16, SRZ ;  /* 0x0000000000107805 */ /* 0x000fc6000001ff00 */
[CC--:B------:R-:W-:Y:S01]  /*0120*/  IMAD.WIDE R28, R26.reuse, R25.reuse, c[0x0][0x170] ;  /* 0x00005c001a1c7625 */ /* 0x0c0fe200078e0219 */
[----:B------:R0:W2:Y:S04]  /*0130*/  @!P0 LDG.E.128 R4, [R18.64] ;  /* 0x0000000412048981 */ /* 0x0000a8000c1e1d00 */
[----:B------:R-:W2:Y:S01]  /*0140*/  @!P0 LDG.E.128 R12, [R2.64] ;  /* 0x00000004020c8981 */ /* 0x000ea2000c1e1d00 */
[----:B------:R-:W-:Y:S01]  /*0150*/  IMAD.WIDE R30, R26, R25, c[0x0][0x178] ;  /* 0x00005e001a1e7625 */ /* 0x000fe200078e0219 */
[----:B------:R-:W-:Y:S02]  /*0160*/  CS2R R20, SRZ ;  /* 0x0000000000147805 */ /* 0x000fe4000001ff00 */
[----:B------:R1:W3:Y:S01]  /*0170*/  @!P0 LDG.E.128 R8, [R28.64] ;  /* 0x000000041c088981 */ /* 0x0002e2000c1e1d00 */
[----:B0-----:R-:W-:Y:S01]  /*0180*/  CS2R R18, SRZ ;  /* 0x0000000000127805 */ /* 0x001fe2000001ff00 */
[----:B------:R-:W-:-:S05]  /*0190*/  CS2R R22, SRZ ;  /* 0x0000000000167805 */ /* 0x000fca000001ff00 */
[----:B------:R-:W4:Y:S01]  /*01a0*/  @!P0 LDG.E.128 R16, [R30.64] ;  /* 0x000000041e108981 */ /* 0x000f22000c1e1d00 */
[----:B-1----:R-:W-:-:S05]  /*01b0*/  IMAD.WIDE R28, R26, R25, c[0x0][0x180] ;  /* 0x000060001a1c7625 */ /* 0x002fca00078e0219 */
[----:B------:R-:W5:Y:S01]  /*01c0*/  @!P0 LDG.E.128 R20, [R28.64] ;  /* 0x000000041c148981 */ /* 0x000f62000c1e1d00 */
[C---:B------:R-:W-:Y:S02]  /*01d0*/  LOP3.LUT P1, RZ, R0.reuse, 0x1f, RZ, 0xc0, !PT ;  /* 0x0000001f00ff7812 */ /* 0x040fe4000782c0ff */
[----:B------:R-:W-:Y:S01]  /*01e0*/  ISETP.GE.U32.AND P2, PT, R0, 0x4, PT ;  /* 0x000000040000780c */ /* 0x000fe20003f46070 */
[----:B--2---:R-:W-:Y:S01]  /*01f0*/  FADD R32, R5, R13 ;  /* 0x0000000d05207221 */ /* 0x004fe20000000000 */
[----:B------:R-:W-:-:S03]  /*0200*/  FADD R5, R4, R12 ;  /* 0x0000000c04057221 */ /* 0x000fc60000000000 */
[----:B---3--:R-:W-:Y:S01]  /*0210*/  FADD R32, R32, R9 ;  /* 0x0000000920207221 */ /* 0x008fe20000000000 */
[----:B------:R-:W-:Y:S01]  /*0220*/  FADD R5, R5, R8 ;  /* 0x0000000805057221 */ /* 0x000fe20000000000 */
[----:B------:R-:W-:Y:S01]  /*0230*/  FADD R9, R6, R14 ;  /* 0x0000000e06097221 */ /* 0x000fe20000000000 */
[----:B------:R-:W-:Y:S01]  /*0240*/  FADD R4, R7, R15 ;  /* 0x0000000f07047221 */ /* 0x000fe20000000000 */
[----:B----4-:R-:W-:Y:S01]  /*0250*/  FADD R32, R32, R17 ;  /* 0x0000001120207221 */ /* 0x010fe20000000000 */
[----:B------:R-:W-:Y:S01]  /*0260*/  FADD R5, R5, R16 ;  /* 0x0000001005057221 */ /* 0x000fe20000000000 */
[----:B------:R-:W-:Y:S01]  /*0270*/  FADD R9, R9, R10 ;  /* 0x0000000a09097221 */ /* 0x000fe20000000000 */
[----:B------:R-:W-:Y:S01]  /*0280*/  FADD R4, R4, R11 ;  /* 0x0000000b04047221 */ /* 0x000fe20000000000 */
[----:B-----5:R-:W-:Y:S01]  /*0290*/  FADD R21, R32, R21 ;  /* 0x0000001520157221 */ /* 0x020fe20000000000 */
[----:B------:R-:W-:Y:S01]  /*02a0*/  FADD R20, R5, R20 ;  /* 0x0000001405147221 */ /* 0x000fe20000000000 */
[----:B------:R-:W-:-:S02]  /*02b0*/  FADD R9, R9, R18 ;  /* 0x0000001209097221 */ /* 0x000fc40000000000 */
[----:B------:R-:W-:Y:S01]  /*02c0*/  FMUL R5, R21, R21 ;  /* 0x0000001515057220 */ /* 0x000fe20000400000 */
[----:B------:R-:W-:Y:S01]  /*02d0*/  FADD R4, R4, R19 ;  /* 0x0000001304047221 */ /* 0x000fe20000000000 */
[----:B------:R-:W-:Y:S02]  /*02e0*/  FADD R22, R9, R22 ;  /* 0x0000001609167221 */ /* 0x000fe40000000000 */
[----:B------:R-:W-:Y:S01]  /*02f0*/  FFMA R5, R20, R20, R5 ;  /* 0x0000001414057223 */ /* 0x000fe20000000005 */
[----:B------:R-:W-:-:S03]  /*0300*/  FADD R23, R4, R23 ;  /* 0x0000001704177221 */ /* 0x000fc60000000000 */
[----:B------:R-:W-:-:S04]  /*0310*/  FFMA R4, R22, R22, R5 ;  /* 0x0000001616047223 */ /* 0x000fc80000000005 */
[----:B------:R-:W-:-:S05]  /*0320*/  FFMA R4, R23, R23, R4 ;  /* 0x0000001717047223 */ /* 0x000fca0000000004 */
[----:B------:R-:W-:-:S05]  /*0330*/  FSEL R12, R4, RZ, !P0 ;  /* 0x000000ff040c7208 */ /* 0x000fca0004000000 */
[----:B------:R-:W0:Y:S01]  /*0340*/  SHFL.BFLY PT, R13, R12, 0x10, 0x1f ;  /* 0x0e001f000c0d7f89 */ /* 0x000e2200000e0000 */
[----:B------:R-:W-:Y:S02]  /*0350*/  @!P0 MOV R10, 0x0 ;  /* 0x00000000000a8802 */ /* 0x000fe40000000f00 */
[----:B------:R-:W-:Y:S02]  /*0360*/  @!P0 MOV R11, 0x14f00000 ;  /* 0x14f00000000b8802 */ /* 0x000fe40000000f00 */
[----:B------:R-:W1:Y:S01]  /*0370*/  @!P0 R2UR UR6, R10 ;  /* 0x000000000a0683c2 */ /* 0x000e6200000e0000 */
[----:B0-----:R-:W-:-:S05]  /*0380*/  FADD R13, R12, R13 ;  /* 0x0000000d0c0d7221 */ /* 0x001fca0000000000 */
[----:B------:R-:W0:Y:S02]  /*0390*/  SHFL.BFLY PT, R14, R13, 0x8, 0x1f ;  /* 0x0d001f000d0e7f89 */ /* 0x000e2400000e0000 */
[----:B------:R-:W1:Y:S01]  /*03a0*/  @!P0 R2UR UR7, R11 ;  /* 0x000000000b0783c2 */ /* 0x000e6200000e0000 */
[----:B------:R-:W-:Y:S01]  /*03b0*/  CS2R R4, SRZ ;  /* 0x0000000000047805 */ /* 0x000fe2000001ff00 */
[----:B------:R-:W-:Y:S01]  /*03c0*/  CS2R R6, SRZ ;  /* 0x0000000000067805 */ /* 0x000fe2000001ff00 */
[----:B------:R-:W-:Y:S01]  /*03d0*/  IMAD.WIDE.U32 R8, R24, R25, c[0x0][0x188] ;  /* 0x0000620018087625 */ /* 0x000fe200078e0019 */
[----:B0-----:R-:W-:-:S04]  /*03e0*/  FADD R14, R13, R14 ;  /* 0x0000000e0d0e7221 */ /* 0x001fc80000000000 */
[----:B-1----:R0:W2:Y:S04]  /*03f0*/  @!P0 LDG.E.EL.128 R4, desc[UR6][R8.64] ;  /* 0x0000000608048981 */ /* 0x0020a8200c2e1d00 */
[----:B------:R-:W1:Y:S02]  /*0400*/  SHFL.BFLY PT, R11, R14, 0x4, 0x1f ;  /* 0x0c801f000e0b7f89 */ /* 0x000e6400000e0000 */
[----:B-1----:R-:W-:-:S05]  /*0410*/  FADD R11, R14, R11 ;  /* 0x0000000b0e0b7221 */ /* 0x002fca0000000000 */
[----:B------:R-:W1:Y:S02]  /*0420*/  SHFL.BFLY PT, R10, R11, 0x2, 0x1f ;  /* 0x0c401f000b0a7f89 */ /* 0x000e6400000e0000 */
[----:B-1----:R-:W-:-:S05]  /*0430*/  FADD R10, R11, R10 ;  /* 0x0000000a0b0a7221 */ /* 0x002fca0000000000 */
[----:B------:R-:W1:Y:S01]  /*0440*/  SHFL.BFLY PT, R15, R10, 0x1, 0x1f ;  /* 0x0c201f000a0f7f89 */ /* 0x000e6200000e0000 */
[----:B0-----:R-:W-:-:S04]  /*0450*/  SHF.R.U32.HI R8, RZ, 0x3, R0 ;  /* 0x00000003ff087819 */ /* 0x001fc80000011600 */
[----:B------:R-:W-:Y:S01]  /*0460*/  LOP3.LUT R8, R8, 0xc, RZ, 0xc0, !PT ;  /* 0x0000000c08087812 */ /* 0x000fe200078ec0ff */
[----:B-1----:R-:W-:-:S05]  /*0470*/  FADD R15, R10, R15 ;  /* 0x0000000f0a0f7221 */ /* 0x002fca0000000000 */
[----:B------:R-:W-:Y:S04]  /*0480*/  @!P1 STS [R8], R15 ;  /* 0x0000000f08009388 */ /* 0x000fe80000000800 */
[----:B------:R-:W-:Y:S06]  /*0490*/  BAR.SYNC.DEFER_BLOCKING 0x0 ;  /* 0x0000000000007b1d */ /* 0x000fec0000010000 */
[----:B------:R-:W0:Y:S04]  /*04a0*/  @!P2 LDS R27, [R0.X4] ;  /* 0x00000000001ba984 */ /* 0x000e280000004800 */
[----:B0-----:R-:W0:Y:S01]  /*04b0*/  SHFL.BFLY PT, R12, R27, 0x2, 0x1f ;  /* 0x0c401f001b0c7f89 */ /* 0x001e2200000e0000 */
[----:B------:R-:W-:Y:S01]  /*04c0*/  ISETP.NE.AND P1, PT, R0, RZ, PT ;  /* 0x000000ff0000720c */ /* 0x000fe20003f25270 */
[----:B0-----:R-:W-:-:S05]  /*04d0*/  FADD R12, R27, R12 ;  /* 0x0000000c1b0c7221 */ /* 0x001fca0000000000 */
[----:B------:R-:W0:Y:S02]  /*04e0*/  SHFL.BFLY PT, R9, R12, 0x1, 0x1f ;  /* 0x0c201f000c097f89 */ /* 0x000e2400000e0000 */
[----:B0-----:R-:W-:-:S05]  /*04f0*/  FADD R9, R12, R9 ;  /* 0x000000090c097221 */ /* 0x001fca0000000000 */
[----:B------:R-:W-:Y:S04]  /*0500*/  @!P1 STS [R0.X4], R9 ;  /* 0x0000000900009388 */ /* 0x000fe80000004800 */
[----:B------:R-:W-:Y:S06]  /*0510*/  BAR.SYNC.DEFER_BLOCKING 0x0 ;  /* 0x0000000000007b1d */ /* 0x000fec0000010000 */
[----:B------:R-:W0:Y:S01]  /*0520*/  LDS R10, [RZ] ;  /* 0x00000000ff0a7984 */ /* 0x000e220000000800 */
[----:B------:R-:W-:-:S03]  /*0530*/  MOV R11, 0x3b2aaaab ;  /* 0x3b2aaaab000b7802 */ /* 0x000fc60000000f00 */
[----:B------:R1:W-:Y:S01]  /*0540*/  @!P0 STG.E.128 [R2.64], R20 ;  /* 0x0000001402008986 */ /* 0x0003e2000c101d04 */
[----:B------:R-:W-:Y:S01]  /*0550*/  IMAD.WIDE R26, R26, R25, c[0x0][0x190] ;  /* 0x000064001a1a7625 */ /* 0x000fe200078e0219 */
[----:B0-----:R-:W-:-:S04]  /*0560*/  FADD R10, RZ, R10 ;  /* 0x0000000aff0a7221 */ /* 0x001fc80000000000 */
[----:B------:R-:W-:-:S06]  /*0570*/  FFMA R10, R10, R11, 9.9999999747524270788e-07 ;  /* 0x358637bd0a0a7423 */ /* 0x000fcc000000000b */
[----:B------:R-:W0:Y:S02]  /*0580*/  MUFU.RSQ R10, R10 ;  /* 0x0000000a000a7308 */ /* 0x000e240000001400 */
[-C--:B0-----:R-:W-:Y:S01]  /*0590*/  FMUL R11, R20, R10.reuse ;  /* 0x0000000a140b7220 */ /* 0x081fe20000400000 */
[-C--:B------:R-:W-:Y:S01]  /*05a0*/  FMUL R8, R21, R10.reuse ;  /* 0x0000000a15087220 */ /* 0x080fe20000400000 */
[-C--:B------:R-:W-:Y:S01]  /*05b0*/  FMUL R13, R22, R10.reuse ;  /* 0x0000000a160d7220 */ /* 0x080fe20000400000 */
[----:B------:R-:W-:Y:S01]  /*05c0*/  FMUL R0, R23, R10 ;  /* 0x0000000a17007220 */ /* 0x000fe20000400000 */
[----:B--2---:R-:W-:Y:S01]  /*05d0*/  FMUL R4, R11, R4 ;  /* 0x000000040b047220 */ /* 0x004fe20000400000 */
[----:B------:R-:W-:Y:S01]  /*05e0*/  FMUL R5, R8, R5 ;  /* 0x0000000508057220 */ /* 0x000fe20000400000 */
[----:B------:R-:W-:Y:S01]  /*05f0*/  FMUL R6, R13, R6 ;  /* 0x000000060d067220 */ /* 0x000fe20000400000 */
[----:B------:R-:W-:Y:S01]  /*0600*/  FMUL R7, R0, R7 ;  /* 0x0000000700077220 */ /* 0x000fe20000400000 */
[----:B------:R-:W-:Y:S06]  /*0610*/  @P0 EXIT ;  /* 0x000000000000094d */ /* 0x000fec0003800000 */
[----:B-1----:R-:W-:Y:S01]  /*0620*/  STG.E.128 [R26.64], R4 ;  /* 0x000000041a007986 */ /* 0x002fe2000c101d04 */
[----:B------:R-:W-:Y:S05]  /*0630*/  EXIT ;  /* 0x000000000000794d */ /* 0x000fea0003800000 */
.L_x_0:
[----:B------:R-:W-:-:S00]  /*0640*/  BRA `(.L_x_0) ;  /* 0xfffffff000007947 */ /* 0x000fc0000383ffff */
[----:B------:R-:W-:-:S00]  /*0650*/  NOP ;  /* 0x0000000000007918 */ /* 0x000fc00000000000 */
        /* <DEDUP_REMOVED lines=10> */
.L_x_1:


//--------------------- .nv.global.init           --------------------------
	.section	.nv.global.init,"aw",@progbits
.nv.global.init:
	.type		_$_str,@object
	.size		_$_str,(.L_0 - _$_str)
_$_str:
        /*0000*/ 	.byte	0x5f, 0x5f, 0x43, 0x55, 0x44, 0x41, 0x5f, 0x46, 0x54, 0x5a, 0x00
.L_0:


//--------------------- .nv.shared.triton_per_fused_add_mean_mul_pow_rsqrt_14 --------------------------
	.section	.nv.shared.triton_per_fused_add_mean_mul_pow_rsqrt_14,"aw",@nobits
	.sectionflags	@""
	.align	16
